//
// Generated by NVIDIA NVVM Compiler
//
// Compiler Build ID: CL-36424714
// Cuda compilation tools, release 13.0, V13.0.88
// Based on NVVM 20.0.0
//

.version 9.0
.target sm_100
.address_size 64

	// .globl	_Z16matVecMul_kernelPKfS0_Pfii

.visible .entry _Z16matVecMul_kernelPKfS0_Pfii(
	.param .u64 .ptr .align 1 _Z16matVecMul_kernelPKfS0_Pfii_param_0,
	.param .u64 .ptr .align 1 _Z16matVecMul_kernelPKfS0_Pfii_param_1,
	.param .u64 .ptr .align 1 _Z16matVecMul_kernelPKfS0_Pfii_param_2,
	.param .u32 _Z16matVecMul_kernelPKfS0_Pfii_param_3,
	.param .u32 _Z16matVecMul_kernelPKfS0_Pfii_param_4
)
{
	.reg .pred 	%p<11>;
	.reg .b32 	%r<38>;
	.reg .b32 	%f<112>;
	.reg .b64 	%rd<31>;

	ld.param.u64 	%rd11, [_Z16matVecMul_kernelPKfS0_Pfii_param_0];
	ld.param.u64 	%rd12, [_Z16matVecMul_kernelPKfS0_Pfii_param_1];
	ld.param.u64 	%rd10, [_Z16matVecMul_kernelPKfS0_Pfii_param_2];
	ld.param.u32 	%r24, [_Z16matVecMul_kernelPKfS0_Pfii_param_3];
	ld.param.u32 	%r23, [_Z16matVecMul_kernelPKfS0_Pfii_param_4];
	cvta.to.global.u64 	%rd1, %rd12;
	cvta.to.global.u64 	%rd2, %rd11;
	mov.u32 	%r25, %ctaid.x;
	mov.u32 	%r26, %ntid.x;
	mov.u32 	%r27, %tid.x;
	mad.lo.s32 	%r1, %r25, %r26, %r27;
	setp.ge.s32 	%p1, %r1, %r24;
	@%p1 bra 	$L__BB0_15;
	setp.lt.s32 	%p2, %r23, 1;
	mov.f32 	%f111, 0f00000000;
	@%p2 bra 	$L__BB0_14;
	mul.lo.s32 	%r2, %r23, %r1;
	and.b32  	%r3, %r23, 15;
	setp.lt.u32 	%p3, %r23, 16;
	mov.f32 	%f111, 0f00000000;
	mov.b32 	%r34, 0;
	@%p3 bra 	$L__BB0_5;
	and.b32  	%r34, %r23, 2147483632;
	neg.s32 	%r32, %r34;
	add.s64 	%rd3, %rd2, 32;
	add.s64 	%rd29, %rd1, 32;
	mov.f32 	%f111, 0f00000000;
	mov.u32 	%r31, %r2;
$L__BB0_4:
	.pragma "nounroll";
	mul.wide.s32 	%rd13, %r31, 4;
	add.s64 	%rd14, %rd3, %rd13;
	ld.global.f32 	%f18, [%rd14+-32];
	ld.global.f32 	%f19, [%rd29+-32];
	fma.rn.f32 	%f20, %f18, %f19, %f111;
	ld.global.f32 	%f21, [%rd14+-28];
	ld.global.f32 	%f22, [%rd29+-28];
	fma.rn.f32 	%f23, %f21, %f22, %f20;
	ld.global.f32 	%f24, [%rd14+-24];
	ld.global.f32 	%f25, [%rd29+-24];
	fma.rn.f32 	%f26, %f24, %f25, %f23;
	ld.global.f32 	%f27, [%rd14+-20];
	ld.global.f32 	%f28, [%rd29+-20];
	fma.rn.f32 	%f29, %f27, %f28, %f26;
	ld.global.f32 	%f30, [%rd14+-16];
	ld.global.f32 	%f31, [%rd29+-16];
	fma.rn.f32 	%f32, %f30, %f31, %f29;
	ld.global.f32 	%f33, [%rd14+-12];
	ld.global.f32 	%f34, [%rd29+-12];
	fma.rn.f32 	%f35, %f33, %f34, %f32;
	ld.global.f32 	%f36, [%rd14+-8];
	ld.global.f32 	%f37, [%rd29+-8];
	fma.rn.f32 	%f38, %f36, %f37, %f35;
	ld.global.f32 	%f39, [%rd14+-4];
	ld.global.f32 	%f40, [%rd29+-4];
	fma.rn.f32 	%f41, %f39, %f40, %f38;
	ld.global.f32 	%f42, [%rd14];
	ld.global.f32 	%f43, [%rd29];
	fma.rn.f32 	%f44, %f42, %f43, %f41;
	ld.global.f32 	%f45, [%rd14+4];
	ld.global.f32 	%f46, [%rd29+4];
	fma.rn.f32 	%f47, %f45, %f46, %f44;
	ld.global.f32 	%f48, [%rd14+8];
	ld.global.f32 	%f49, [%rd29+8];
	fma.rn.f32 	%f50, %f48, %f49, %f47;
	ld.global.f32 	%f51, [%rd14+12];
	ld.global.f32 	%f52, [%rd29+12];
	fma.rn.f32 	%f53, %f51, %f52, %f50;
	ld.global.f32 	%f54, [%rd14+16];
	ld.global.f32 	%f55, [%rd29+16];
	fma.rn.f32 	%f56, %f54, %f55, %f53;
	ld.global.f32 	%f57, [%rd14+20];
	ld.global.f32 	%f58, [%rd29+20];
	fma.rn.f32 	%f59, %f57, %f58, %f56;
	ld.global.f32 	%f60, [%rd14+24];
	ld.global.f32 	%f61, [%rd29+24];
	fma.rn.f32 	%f62, %f60, %f61, %f59;
	ld.global.f32 	%f63, [%rd14+28];
	ld.global.f32 	%f64, [%rd29+28];
	fma.rn.f32 	%f111, %f63, %f64, %f62;
	add.s32 	%r32, %r32, 16;
	add.s32 	%r31, %r31, 16;
	add.s64 	%rd29, %rd29, 64;
	setp.ne.s32 	%p4, %r32, 0;
	@%p4 bra 	$L__BB0_4;
$L__BB0_5:
	setp.eq.s32 	%p5, %r3, 0;
	@%p5 bra 	$L__BB0_14;
	and.b32  	%r11, %r23, 7;
	setp.lt.u32 	%p6, %r3, 8;
	@%p6 bra 	$L__BB0_8;
	add.s32 	%r29, %r34, %r2;
	mul.wide.s32 	%rd15, %r29, 4;
	add.s64 	%rd16, %rd2, %rd15;
	ld.global.f32 	%f66, [%rd16];
	mul.wide.u32 	%rd17, %r34, 4;
	add.s64 	%rd18, %rd1, %rd17;
	ld.global.f32 	%f67, [%rd18];
	fma.rn.f32 	%f68, %f66, %f67, %f111;
	ld.global.f32 	%f69, [%rd16+4];
	ld.global.f32 	%f70, [%rd18+4];
	fma.rn.f32 	%f71, %f69, %f70, %f68;
	ld.global.f32 	%f72, [%rd16+8];
	ld.global.f32 	%f73, [%rd18+8];
	fma.rn.f32 	%f74, %f72, %f73, %f71;
	ld.global.f32 	%f75, [%rd16+12];
	ld.global.f32 	%f76, [%rd18+12];
	fma.rn.f32 	%f77, %f75, %f76, %f74;
	ld.global.f32 	%f78, [%rd16+16];
	ld.global.f32 	%f79, [%rd18+16];
	fma.rn.f32 	%f80, %f78, %f79, %f77;
	ld.global.f32 	%f81, [%rd16+20];
	ld.global.f32 	%f82, [%rd18+20];
	fma.rn.f32 	%f83, %f81, %f82, %f80;
	ld.global.f32 	%f84, [%rd16+24];
	ld.global.f32 	%f85, [%rd18+24];
	fma.rn.f32 	%f86, %f84, %f85, %f83;
	ld.global.f32 	%f87, [%rd16+28];
	ld.global.f32 	%f88, [%rd18+28];
	fma.rn.f32 	%f111, %f87, %f88, %f86;
	add.s32 	%r34, %r34, 8;
$L__BB0_8:
	setp.eq.s32 	%p7, %r11, 0;
	@%p7 bra 	$L__BB0_14;
	and.b32  	%r14, %r23, 3;
	setp.lt.u32 	%p8, %r11, 4;
	@%p8 bra 	$L__BB0_11;
	add.s32 	%r30, %r34, %r2;
	mul.wide.s32 	%rd19, %r30, 4;
	add.s64 	%rd20, %rd2, %rd19;
	ld.global.f32 	%f90, [%rd20];
	mul.wide.u32 	%rd21, %r34, 4;
	add.s64 	%rd22, %rd1, %rd21;
	ld.global.f32 	%f91, [%rd22];
	fma.rn.f32 	%f92, %f90, %f91, %f111;
	ld.global.f32 	%f93, [%rd20+4];
	ld.global.f32 	%f94, [%rd22+4];
	fma.rn.f32 	%f95, %f93, %f94, %f92;
	ld.global.f32 	%f96, [%rd20+8];
	ld.global.f32 	%f97, [%rd22+8];
	fma.rn.f32 	%f98, %f96, %f97, %f95;
	ld.global.f32 	%f99, [%rd20+12];
	ld.global.f32 	%f100, [%rd22+12];
	fma.rn.f32 	%f111, %f99, %f100, %f98;
	add.s32 	%r34, %r34, 4;
$L__BB0_11:
	setp.eq.s32 	%p9, %r14, 0;
	@%p9 bra 	$L__BB0_14;
	mul.wide.u32 	%rd23, %r34, 4;
	add.s64 	%rd30, %rd1, %rd23;
	add.s32 	%r37, %r34, %r2;
	neg.s32 	%r36, %r14;
$L__BB0_13:
	.pragma "nounroll";
	mul.wide.s32 	%rd24, %r37, 4;
	add.s64 	%rd25, %rd2, %rd24;
	ld.global.f32 	%f101, [%rd25];
	ld.global.f32 	%f102, [%rd30];
	fma.rn.f32 	%f111, %f101, %f102, %f111;
	add.s64 	%rd30, %rd30, 4;
	add.s32 	%r37, %r37, 1;
	add.s32 	%r36, %r36, 1;
	setp.ne.s32 	%p10, %r36, 0;
	@%p10 bra 	$L__BB0_13;
$L__BB0_14:
	cvta.to.global.u64 	%rd26, %rd10;
	mul.wide.s32 	%rd27, %r1, 4;
	add.s64 	%rd28, %rd26, %rd27;
	st.global.f32 	[%rd28], %f111;
$L__BB0_15:
	ret;

}


// ===== COMPILED SASS (sm_100) =====

	.target	sm_100

	.elftype	@"ET_EXEC"


//--------------------- .note.nv.tkinfo           --------------------------
	.section	.note.nv.tkinfo,"",@"SHT_NOTE"
	.sectionflags	@"SHF_NOTE_NV_TKINFO"
	.tkinfo
        /*0018*/ 	.word	0x00000002
        /*0030*/ 	.string	""
        /*0030*/ 	.string	"ptxas"
        /*0030*/ 	.string	"Cuda compilation tools, release 13.0, V13.0.88"
        /*0030*/ 	.string	"Build cuda_13.0.r13.0/compiler.36424714_0"
        /*0030*/ 	.string	"-arch sm_100 -m 64 "



//--------------------- .note.nv.cuinfo           --------------------------
	.section	.note.nv.cuinfo,"",@"SHT_NOTE"
	.sectionflags	@"SHF_NOTE_NV_CUINFO"
        /*0018*/ 	.short	0x0002
        /*001a*/ 	.short	0x0064
        /*001c*/ 	.short	0x0082
	.zero		2


//--------------------- .nv.info                  --------------------------
	.section	.nv.info,"",@"SHT_CUDA_INFO"
	.align	4


	//----- nvinfo : EIATTR_REGCOUNT
	.align		4
        /*0000*/ 	.byte	0x04, 0x2f
        /*0002*/ 	.short	(.L_1 - .L_0)
	.align		4
.L_0:
        /*0004*/ 	.word	index@(_Z16matVecMul_kernelPKfS0_Pfii)
        /*0008*/ 	.word	0x0000001e


	//----- nvinfo : EIATTR_FRAME_SIZE
	.align		4
.L_1:
        /*000c*/ 	.byte	0x04, 0x11
        /*000e*/ 	.short	(.L_3 - .L_2)
	.align		4
.L_2:
        /*0010*/ 	.word	index@(_Z16matVecMul_kernelPKfS0_Pfii)
        /*0014*/ 	.word	0x00000000


	//----- nvinfo : EIATTR_MIN_STACK_SIZE
	.align		4
.L_3:
        /*0018*/ 	.byte	0x04, 0x12
        /*001a*/ 	.short	(.L_5 - .L_4)
	.align		4
.L_4:
        /*001c*/ 	.word	index@(_Z16matVecMul_kernelPKfS0_Pfii)
        /*0020*/ 	.word	0x00000000
.L_5:


//--------------------- .nv.compat                --------------------------
	.section	.nv.compat,"",@"SHT_CUDA_COMPAT_INFO"
	.align	4
        /*0000*/ 	.byte	0x02, 0x09, 0x00, 0x00, 0x02, 0x02, 0x01, 0x00, 0x02, 0x05, 0x05, 0x00, 0x03, 0x07, 0x01, 0x01
        /*0010*/ 	.byte	0x02, 0x03, 0x00, 0x00, 0x02, 0x06, 0x01, 0x00, 0x04, 0x0b, 0x08, 0x00, 0x09, 0x00, 0x00, 0x00
        /*0020*/ 	.byte	0x00, 0x00, 0x00, 0x00


//--------------------- .nv.info._Z16matVecMul_kernelPKfS0_Pfii --------------------------
	.section	.nv.info._Z16matVecMul_kernelPKfS0_Pfii,"",@"SHT_CUDA_INFO"
	.sectionflags	@""
	.align	4


	//----- nvinfo : EIATTR_CUDA_API_VERSION
	.align		4
        /*0000*/ 	.byte	0x04, 0x37
        /*0002*/ 	.short	(.L_7 - .L_6)
.L_6:
        /*0004*/ 	.word	0x00000082


	//----- nvinfo : EIATTR_KPARAM_INFO
	.align		4
.L_7:
        /*0008*/ 	.byte	0x04, 0x17
        /*000a*/ 	.short	(.L_9 - .L_8)
.L_8:
        /*000c*/ 	.word	0x00000000
        /*0010*/ 	.short	0x0004
        /*0012*/ 	.short	0x001c
        /*0014*/ 	.byte	0x00, 0xf0, 0x11, 0x00


	//----- nvinfo : EIATTR_KPARAM_INFO
	.align		4
.L_9:
        /*0018*/ 	.byte	0x04, 0x17
        /*001a*/ 	.short	(.L_11 - .L_10)
.L_10:
        /*001c*/ 	.word	0x00000000
        /*0020*/ 	.short	0x0003
        /*0022*/ 	.short	0x0018
        /*0024*/ 	.byte	0x00, 0xf0, 0x11, 0x00


	//----- nvinfo : EIATTR_KPARAM_INFO
	.align		4
.L_11:
        /*0028*/ 	.byte	0x04, 0x17
        /*002a*/ 	.short	(.L_13 - .L_12)
.L_12:
        /*002c*/ 	.word	0x00000000
        /*0030*/ 	.short	0x0002
        /*0032*/ 	.short	0x0010
        /*0034*/ 	.byte	0x00, 0xf5, 0x21, 0x00


	//----- nvinfo : EIATTR_KPARAM_INFO
	.align		4
.L_13:
        /*0038*/ 	.byte	0x04, 0x17
        /*003a*/ 	.short	(.L_15 - .L_14)
.L_14:
        /*003c*/ 	.word	0x00000000
        /*0040*/ 	.short	0x0001
        /*0042*/ 	.short	0x0008
        /*0044*/ 	.byte	0x00, 0xf5, 0x21, 0x00


	//----- nvinfo : EIATTR_KPARAM_INFO
	.align		4
.L_15:
        /*0048*/ 	.byte	0x04, 0x17
        /*004a*/ 	.short	(.L_17 - .L_16)
.L_16:
        /*004c*/ 	.word	0x00000000
        /*0050*/ 	.short	0x0000
        /*0052*/ 	.short	0x0000
        /*0054*/ 	.byte	0x00, 0xf5, 0x21, 0x00


	//----- nvinfo : EIATTR_SPARSE_MMA_MASK
	.align		4
.L_17:
        /*0058*/ 	.byte	0x03, 0x50
        /*005a*/ 	.short	0x0000


	//----- nvinfo : EIATTR_MAXREG_COUNT
	.align		4
        /*005c*/ 	.byte	0x03, 0x1b
        /*005e*/ 	.short	0x00ff


	//----- nvinfo : EIATTR_MERCURY_ISA_VERSION
	.align		4
        /*0060*/ 	.byte	0x03, 0x5f
        /*0062*/ 	.short	0x0101


	//----- nvinfo : EIATTR_VRC_CTA_INIT_COUNT
	.align		4
        /*0064*/ 	.byte	0x02, 0x4a
	.zero		1
	.zero		1


	//----- nvinfo : EIATTR_EXIT_INSTR_OFFSETS
	.align		4
        /*0068*/ 	.byte	0x04, 0x1c
        /*006a*/ 	.short	(.L_19 - .L_18)


	//   ....[0]....
.L_18:
        /*006c*/ 	.word	0x00000070


	//   ....[1]....
        /*0070*/ 	.word	0x00000a90


	//----- nvinfo : EIATTR_CBANK_PARAM_SIZE
	.align		4
.L_19:
        /*0074*/ 	.byte	0x03, 0x19
        /*0076*/ 	.short	0x0020


	//----- nvinfo : EIATTR_PARAM_CBANK
	.align		4
        /*0078*/ 	.byte	0x04, 0x0a
        /*007a*/ 	.short	(.L_21 - .L_20)
	.align		4
.L_20:
        /*007c*/ 	.word	index@(.nv.constant0._Z16matVecMul_kernelPKfS0_Pfii)
        /*0080*/ 	.short	0x0380
        /*0082*/ 	.short	0x0020


	//----- nvinfo : EIATTR_SW_WAR
	.align		4
.L_21:
        /*0084*/ 	.byte	0x04, 0x36
        /*0086*/ 	.short	(.L_23 - .L_22)
.L_22:
        /*0088*/ 	.word	0x00000008
.L_23:


//--------------------- .nv.callgraph             --------------------------
	.section	.nv.callgraph,"",@"SHT_CUDA_CALLGRAPH"
	.align	4
	.sectionentsize	8
	.align		4
        /*0000*/ 	.word	0x00000000
	.align		4
        /*0004*/ 	.word	0xffffffff
	.align		4
        /*0008*/ 	.word	0x00000000
	.align		4
        /*000c*/ 	.word	0xfffffffe
	.align		4
        /*0010*/ 	.word	0x00000000
	.align		4
        /*0014*/ 	.word	0xfffffffd
	.align		4
        /*0018*/ 	.word	0x00000000
	.align		4
        /*001c*/ 	.word	0xfffffffc


//--------------------- .text._Z16matVecMul_kernelPKfS0_Pfii --------------------------
	.section	.text._Z16matVecMul_kernelPKfS0_Pfii,"ax",@progbits
	.align	128
        .global         _Z16matVecMul_kernelPKfS0_Pfii
        .type           _Z16matVecMul_kernelPKfS0_Pfii,@function
        .size           _Z16matVecMul_kernelPKfS0_Pfii,(.L_x_7 - _Z16matVecMul_kernelPKfS0_Pfii)
        .other          _Z16matVecMul_kernelPKfS0_Pfii,@"STO_CUDA_ENTRY STV_DEFAULT"
_Z16matVecMul_kernelPKfS0_Pfii:
.text._Z16matVecMul_kernelPKfS0_Pfii:
[----:B------:R-:W-:Y:S01]  /*0000*/  LDC R1, c[0x0][0x37c] ;  /* 0x0000df00ff017b82 */ /* 0x000fe20000000800 */
[----:B------:R-:W0:Y:S07]  /*0010*/  S2R R3, SR_TID.X ;  /* 0x0000000000037919 */ /* 0x000e2e0000002100 */
[----:B------:R-:W0:Y:S01]  /*0020*/  S2UR UR4, SR_CTAID.X ;  /* 0x00000000000479c3 */ /* 0x000e220000002500 */
[----:B------:R-:W1:Y:S07]  /*0030*/  LDCU UR5, c[0x0][0x398] ;  /* 0x00007300ff0577ac */ /* 0x000e6e0008000800 */
[----:B------:R-:W0:Y:S02]  /*0040*/  LDC R0, c[0x0][0x360] ;  /* 0x0000d800ff007b82 */ /* 0x000e240000000800 */
[----:B0-----:R-:W-:-:S05]  /*0050*/  IMAD R0, R0, UR4, R3 ;  /* 0x0000000400007c24 */ /* 0x001fca000f8e0203 */
[----:B-1----:R-:W-:-:S13]  /*0060*/  ISETP.GE.AND P0, PT, R0, UR5, PT ;  /* 0x0000000500007c0c */ /* 0x002fda000bf06270 */
[----:B------:R-:W-:Y:S05]  /*0070*/  @P0 EXIT ;  /* 0x000000000000094d */ /* 0x000fea0003800000 */
[----:B------:R-:W0:Y:S01]  /*0080*/  LDCU UR8, c[0x0][0x39c] ;  /* 0x00007380ff0877ac */ /* 0x000e220008000800 */
[----:B------:R-:W-:Y:S01]  /*0090*/  HFMA2 R15, -RZ, RZ, 0, 0 ;  /* 0x00000000ff0f7431 */ /* 0x000fe200000001ff */
[----:B------:R-:W1:Y:S01]  /*00a0*/  LDCU.64 UR16, c[0x0][0x358] ;  /* 0x00006b00ff1077ac */ /* 0x000e620008000a00 */
[----:B0-----:R-:W-:-:S09]  /*00b0*/  UISETP.GE.AND UP0, UPT, UR8, 0x1, UPT ;  /* 0x000000010800788c */ /* 0x001fd2000bf06270 */
[----:B-1----:R-:W-:Y:S05]  /*00c0*/  BRA.U !UP0, `(.L_x_0) ;  /* 0x0000000908647547 */ /* 0x002fea000b800000 */
[----:B------:R-:W-:Y:S02]  /*00d0*/  UISETP.GE.U32.AND UP1, UPT, UR8, 0x10, UPT ;  /* 0x000000100800788c */ /* 0x000fe4000bf26070 */
[----:B------:R-:W-:Y:S01]  /*00e0*/  IMAD R7, R0, UR8, RZ ;  /* 0x0000000800077c24 */ /* 0x000fe2000f8e02ff */
[----:B------:R-:W-:Y:S01]  /*00f0*/  ULOP3.LUT UR9, UR8, 0xf, URZ, 0xc0, !UPT ;  /* 0x0000000f08097892 */ /* 0x000fe2000f8ec0ff */
[----:B------:R-:W-:Y:S02]  /*0100*/  MOV R15, RZ ;  /* 0x000000ff000f7202 */ /* 0x000fe40000000f00 */
[----:B------:R-:W-:Y:S01]  /*0110*/  MOV R8, RZ ;  /* 0x000000ff00087202 */ /* 0x000fe20000000f00 */
[----:B------:R-:W-:Y:S02]  /*0120*/  UISETP.NE.AND UP0, UPT, UR9, URZ, UPT ;  /* 0x000000ff0900728c */ /* 0x000fe4000bf05270 */
[----:B------:R-:W-:Y:S09]  /*0130*/  BRA.U !UP1, `(.L_x_1) ;  /* 0x0000000509147547 */ /* 0x000ff2000b800000 */
[----:B------:R-:W0:Y:S01]  /*0140*/  LDCU.128 UR12, c[0x0][0x380] ;  /* 0x00007000ff0c77ac */ /* 0x000e220008000c00 */
[----:B------:R-:W-:Y:S02]  /*0150*/  MOV R15, RZ ;  /* 0x000000ff000f7202 */ /* 0x000fe40000000f00 */
[----:B------:R-:W-:Y:S01]  /*0160*/  MOV R6, R7 ;  /* 0x0000000700067202 */ /* 0x000fe20000000f00 */
[----:B------:R-:W-:-:S04]  /*0170*/  ULOP3.LUT UR10, UR8, 0x7ffffff0, URZ, 0xc0, !UPT ;  /* 0x7ffffff0080a7892 */ /* 0x000fc8000f8ec0ff */
[----:B------:R-:W-:Y:S02]  /*0180*/  UIADD3 UR11, UPT, UPT, -UR10, URZ, URZ ;  /* 0x000000ff0a0b7290 */ /* 0x000fe4000fffe1ff */
[----:B------:R-:W-:Y:S01]  /*0190*/  MOV R8, UR10 ;  /* 0x0000000a00087c02 */ /* 0x000fe20008000f00 */
[----:B0-----:R-:W-:Y:S02]  /*01a0*/  UIADD3 UR4, UP2, UPT, UR14, 0x20, URZ ;  /* 0x000000200e047890 */ /* 0x001fe4000ff5e0ff */
[----:B------:R-:W-:Y:S02]  /*01b0*/  UIADD3 UR6, UP1, UPT, UR12, 0x20, URZ ;  /* 0x000000200c067890 */ /* 0x000fe4000ff3e0ff */
[----:B------:R-:W-:Y:S02]  /*01c0*/  UIADD3.X UR5, UPT, UPT, URZ, UR15, URZ, UP2, !UPT ;  /* 0x0000000fff057290 */ /* 0x000fe400097fe4ff */
[----:B------:R-:W-:Y:S01]  /*01d0*/  MOV R2, UR4 ;  /* 0x0000000400027c02 */ /* 0x000fe20008000f00 */
[----:B------:R-:W-:-:S03]  /*01e0*/  UIADD3.X UR7, UPT, UPT, URZ, UR13, URZ, UP1, !UPT ;  /* 0x0000000dff077290 */ /* 0x000fc60008ffe4ff */
[----:B------:R-:W-:-:S09]  /*01f0*/  MOV R3, UR5 ;  /* 0x0000000500037c02 */ /* 0x000fd20008000f00 */
.L_x_2:
[----:B------:R-:W-:Y:S01]  /*0200*/  MOV R4, UR6 ;  /* 0x0000000600047c02 */ /* 0x000fe20008000f00 */
[----:B------:R-:W2:Y:S01]  /*0210*/  LDG.E R17, desc[UR16][R2.64+-0x20] ;  /* 0xffffe01002117981 */ /* 0x000ea2000c1e1900 */
[----:B------:R-:W-:-:S03]  /*0220*/  MOV R5, UR7 ;  /* 0x0000000700057c02 */ /* 0x000fc60008000f00 */
[----:B------:R-:W3:Y:S01]  /*0230*/  LDG.E R25, desc[UR16][R2.64+-0x1c] ;  /* 0xffffe41002197981 */ /* 0x000ee2000c1e1900 */
[----:B------:R-:W-:-:S03]  /*0240*/  IMAD.WIDE R4, R6, 0x4, R4 ;  /* 0x0000000406047825 */ /* 0x000fc600078e0204 */
[----:B------:R-:W4:Y:S04]  /*0250*/  LDG.E R19, desc[UR16][R2.64+-0x18] ;  /* 0xffffe81002137981 */ /* 0x000f28000c1e1900 */
[----:B------:R-:W2:Y:S04]  /*0260*/  LDG.E R16, desc[UR16][R4.64+-0x20] ;  /* 0xffffe01004107981 */ /* 0x000ea8000c1e1900 */
[----:B------:R-:W3:Y:S04]  /*0270*/  LDG.E R18, desc[UR16][R4.64+-0x1c] ;  /* 0xffffe41004127981 */ /* 0x000ee8000c1e1900 */
[----:B------:R-:W4:Y:S04]  /*0280*/  LDG.E R20, desc[UR16][R4.64+-0x18] ;  /* 0xffffe81004147981 */ /* 0x000f28000c1e1900 */
[----:B------:R-:W5:Y:S04]  /*0290*/  LDG.E R22, desc[UR16][R2.64+-0x14] ;  /* 0xffffec1002167981 */ /* 0x000f68000c1e1900 */
        /* <DEDUP_REMOVED lines=8> */
[----:B------:R-:W5:Y:S01]  /*0320*/  LDG.E R14, desc[UR16][R4.64+-0x4] ;  /* 0xfffffc10040e7981 */ /* 0x000f62000c1e1900 */
[----:B--2---:R-:W-:-:S03]  /*0330*/  FFMA R17, R16, R17, R15 ;  /* 0x0000001110117223 */ /* 0x004fc6000000000f */
[----:B------:R-:W2:Y:S04]  /*0340*/  LDG.E R15, desc[UR16][R2.64] ;  /* 0x00000010020f7981 */ /* 0x000ea8000c1e1900 */
[----:B------:R-:W2:Y:S01]  /*0350*/  LDG.E R16, desc[UR16][R4.64] ;  /* 0x0000001004107981 */ /* 0x000ea2000c1e1900 */
[----:B---3--:R-:W-:-:S03]  /*0360*/  FFMA R25, R18, R25, R17 ;  /* 0x0000001912197223 */ /* 0x008fc60000000011 */
[----:B------:R-:W3:Y:S01]  /*0370*/  LDG.E R17, desc[UR16][R2.64+0x4] ;  /* 0x0000041002117981 */ /* 0x000ee2000c1e1900 */
[----:B----4-:R-:W-:-:S03]  /*0380*/  FFMA R26, R20, R19, R25 ;  /* 0x00000013141a7223 */ /* 0x010fc60000000019 */
[----:B------:R-:W3:Y:S04]  /*0390*/  LDG.E R18, desc[UR16][R4.64+0x4] ;  /* 0x0000041004127981 */ /* 0x000ee8000c1e1900 */
[----:B------:R-:W4:Y:S01]  /*03a0*/  LDG.E R20, desc[UR16][R2.64+0x8] ;  /* 0x0000081002147981 */ /* 0x000f22000c1e1900 */
[----:B-----5:R-:W-:-:S03]  /*03b0*/  FFMA R25, R21, R22, R26 ;  /* 0x0000001615197223 */ /* 0x020fc6000000001a */
[----:B------:R-:W4:Y:S04]  /*03c0*/  LDG.E R19, desc[UR16][R4.64+0x8] ;  /* 0x0000081004137981 */ /* 0x000f28000c1e1900 */
[----:B------:R-:W5:Y:S01]  /*03d0*/  LDG.E R22, desc[UR16][R2.64+0xc] ;  /* 0x00000c1002167981 */ /* 0x000f62000c1e1900 */
[----:B------:R-:W-:-:S03]  /*03e0*/  FFMA R25, R24, R23, R25 ;  /* 0x0000001718197223 */ /* 0x000fc60000000019 */
[----:B------:R-:W5:Y:S04]  /*03f0*/  LDG.E R21, desc[UR16][R4.64+0xc] ;  /* 0x00000c1004157981 */ /* 0x000f68000c1e1900 */
[----:B------:R-:W5:Y:S01]  /*0400*/  LDG.E R24, desc[UR16][R2.64+0x10] ;  /* 0x0000101002187981 */ /* 0x000f62000c1e1900 */
[----:B------:R-:W-:-:S03]  /*0410*/  FFMA R25, R10, R9, R25 ;  /* 0x000000090a197223 */ /* 0x000fc60000000019 */
[----:B------:R-:W5:Y:S04]  /*0420*/  LDG.E R23, desc[UR16][R4.64+0x10] ;  /* 0x0000101004177981 */ /* 0x000f68000c1e1900 */
[----:B------:R-:W5:Y:S01]  /*0430*/  LDG.E R10, desc[UR16][R2.64+0x14] ;  /* 0x00001410020a7981 */ /* 0x000f62000c1e1900 */
[----:B------:R-:W-:-:S03]  /*0440*/  FFMA R27, R12, R11, R25 ;  /* 0x0000000b0c1b7223 */ /* 0x000fc60000000019 */
[----:B------:R-:W5:Y:S04]  /*0450*/  LDG.E R9, desc[UR16][R4.64+0x14] ;  /* 0x0000141004097981 */ /* 0x000f68000c1e1900 */
[----:B------:R-:W5:Y:S04]  /*0460*/  LDG.E R11, desc[UR16][R2.64+0x18] ;  /* 0x00001810020b7981 */ /* 0x000f68000c1e1900 */
[----:B------:R-:W5:Y:S04]  /*0470*/  LDG.E R12, desc[UR16][R4.64+0x18] ;  /* 0x00001810040c7981 */ /* 0x000f68000c1e1900 */
[----:B------:R-:W5:Y:S04]  /*0480*/  LDG.E R25, desc[UR16][R4.64+0x1c] ;  /* 0x00001c1004197981 */ /* 0x000f68000c1e1900 */
[----:B------:R0:W5:Y:S01]  /*0490*/  LDG.E R26, desc[UR16][R2.64+0x1c] ;  /* 0x00001c10021a7981 */ /* 0x000162000c1e1900 */
[----:B------:R-:W-:Y:S01]  /*04a0*/  FFMA R13, R14, R13, R27 ;  /* 0x0000000d0e0d7223 */ /* 0x000fe2000000001b */
[----:B------:R-:W-:-:S04]  /*04b0*/  UIADD3 UR11, UPT, UPT, UR11, 0x10, URZ ;  /* 0x000000100b0b7890 */ /* 0x000fc8000fffe0ff */
[----:B------:R-:W-:Y:S01]  /*04c0*/  UISETP.NE.AND UP1, UPT, UR11, URZ, UPT ;  /* 0x000000ff0b00728c */ /* 0x000fe2000bf25270 */
[----:B0-----:R-:W-:Y:S02]  /*04d0*/  IADD3 R2, P0, PT, R2, 0x40, RZ ;  /* 0x0000004002027810 */ /* 0x001fe40007f1e0ff */
[----:B------:R-:W-:Y:S02]  /*04e0*/  IADD3 R6, PT, PT, R6, 0x10, RZ ;  /* 0x0000001006067810 */ /* 0x000fe40007ffe0ff */
[----:B------:R-:W-:Y:S01]  /*04f0*/  IADD3.X R3, PT, PT, RZ, R3, RZ, P0, !PT ;  /* 0x00000003ff037210 */ /* 0x000fe200007fe4ff */
[----:B--2---:R-:W-:-:S04]  /*0500*/  FFMA R13, R16, R15, R13 ;  /* 0x0000000f100d7223 */ /* 0x004fc8000000000d */
[----:B---3--:R-:W-:-:S04]  /*0510*/  FFMA R18, R18, R17, R13 ;  /* 0x0000001112127223 */ /* 0x008fc8000000000d */
[----:B----4-:R-:W-:-:S04]  /*0520*/  FFMA R18, R19, R20, R18 ;  /* 0x0000001413127223 */ /* 0x010fc80000000012 */
[----:B-----5:R-:W-:-:S04]  /*0530*/  FFMA R18, R21, R22, R18 ;  /* 0x0000001615127223 */ /* 0x020fc80000000012 */
[----:B------:R-:W-:-:S04]  /*0540*/  FFMA R18, R23, R24, R18 ;  /* 0x0000001817127223 */ /* 0x000fc80000000012 */
[----:B------:R-:W-:-:S04]  /*0550*/  FFMA R9, R9, R10, R18 ;  /* 0x0000000a09097223 */ /* 0x000fc80000000012 */
[----:B------:R-:W-:-:S04]  /*0560*/  FFMA R12, R12, R11, R9 ;  /* 0x0000000b0c0c7223 */ /* 0x000fc80000000009 */
[----:B------:R-:W-:Y:S01]  /*0570*/  FFMA R15, R25, R26, R12 ;  /* 0x0000001a190f7223 */ /* 0x000fe2000000000c */
[----:B------:R-:W-:Y:S06]  /*0580*/  BRA.U UP1, `(.L_x_2) ;  /* 0xfffffffd011c7547 */ /* 0x000fec000b83ffff */
.L_x_1:
[----:B------:R-:W-:Y:S05]  /*0590*/  BRA.U !UP0, `(.L_x_0) ;  /* 0x0000000508307547 */ /* 0x000fea000b800000 */
[----:B------:R-:W-:Y:S02]  /*05a0*/  UISETP.GE.U32.AND UP0, UPT, UR9, 0x8, UPT ;  /* 0x000000080900788c */ /* 0x000fe4000bf06070 */
[----:B------:R-:W-:-:S04]  /*05b0*/  ULOP3.LUT UR5, UR8, 0x7, URZ, 0xc0, !UPT ;  /* 0x0000000708057892 */ /* 0x000fc8000f8ec0ff */
[----:B------:R-:W-:-:S03]  /*05c0*/  UISETP.NE.AND UP1, UPT, UR5, URZ, UPT ;  /* 0x000000ff0500728c */ /* 0x000fc6000bf25270 */
[----:B------:R-:W-:Y:S08]  /*05d0*/  BRA.U !UP0, `(.L_x_3) ;  /* 0x0000000108787547 */ /* 0x000ff0000b800000 */
[----:B------:R-:W0:Y:S01]  /*05e0*/  LDC.64 R2, c[0x0][0x380] ;  /* 0x0000e000ff027b82 */ /* 0x000e220000000a00 */
[----:B------:R-:W-:-:S07]  /*05f0*/  IADD3 R9, PT, PT, R7, R8, RZ ;  /* 0x0000000807097210 */ /* 0x000fce0007ffe0ff */
[----:B------:R-:W1:Y:S01]  /*0600*/  LDC.64 R4, c[0x0][0x388] ;  /* 0x0000e200ff047b82 */ /* 0x000e620000000a00 */
[----:B0-----:R-:W-:-:S05]  /*0610*/  IMAD.WIDE R2, R9, 0x4, R2 ;  /* 0x0000000409027825 */ /* 0x001fca00078e0202 */
[----:B------:R-:W2:Y:S01]  /*0620*/  LDG.E R10, desc[UR16][R2.64] ;  /* 0x00000010020a7981 */ /* 0x000ea2000c1e1900 */
[----:B-1----:R-:W-:-:S03]  /*0630*/  IMAD.WIDE.U32 R4, R8, 0x4, R4 ;  /* 0x0000000408047825 */ /* 0x002fc600078e0004 */
[----:B------:R-:W3:Y:S04]  /*0640*/  LDG.E R13, desc[UR16][R2.64+0x4] ;  /* 0x00000410020d7981 */ /* 0x000ee8000c1e1900 */
[----:B------:R-:W2:Y:S04]  /*0650*/  LDG.E R11, desc[UR16][R4.64] ;  /* 0x00000010040b7981 */ /* 0x000ea8000c1e1900 */
[----:B------:R-:W3:Y:S04]  /*0660*/  LDG.E R12, desc[UR16][R4.64+0x4] ;  /* 0x00000410040c7981 */ /* 0x000ee8000c1e1900 */
[----:B------:R-:W4:Y:S04]  /*0670*/  LDG.E R17, desc[UR16][R2.64+0x8] ;  /* 0x0000081002117981 */ /* 0x000f28000c1e1900 */
        /* <DEDUP_REMOVED lines=11> */
[----:B------:R-:W-:Y:S01]  /*0730*/  IADD3 R8, PT, PT, R8, 0x8, RZ ;  /* 0x0000000808087810 */ /* 0x000fe20007ffe0ff */
[----:B--2---:R-:W-:-:S04]  /*0740*/  FFMA R10, R10, R11, R15 ;  /* 0x0000000b0a0a7223 */ /* 0x004fc8000000000f */
[----:B---3--:R-:W-:-:S04]  /*0750*/  FFMA R10, R13, R12, R10 ;  /* 0x0000000c0d0a7223 */ /* 0x008fc8000000000a */
[----:B----4-:R-:W-:-:S04]  /*0760*/  FFMA R10, R17, R14, R10 ;  /* 0x0000000e110a7223 */ /* 0x010fc8000000000a */
[----:B-----5:R-:W-:-:S04]  /*0770*/  FFMA R10, R19, R16, R10 ;  /* 0x00000010130a7223 */ /* 0x020fc8000000000a */
[----:B------:R-:W-:-:S04]  /*0780*/  FFMA R10, R21, R18, R10 ;  /* 0x00000012150a7223 */ /* 0x000fc8000000000a */
[----:B------:R-:W-:-:S04]  /*0790*/  FFMA R23, R23, R20, R10 ;  /* 0x0000001417177223 */ /* 0x000fc8000000000a */
[----:B------:R-:W-:-:S04]  /*07a0*/  FFMA R6, R6, R9, R23 ;  /* 0x0000000906067223 */ /* 0x000fc80000000017 */
[----:B------:R-:W-:-:S07]  /*07b0*/  FFMA R15, R25, R22, R6 ;  /* 0x00000016190f7223 */ /* 0x000fce0000000006 */
.L_x_3:
        /* <DEDUP_REMOVED lines=17> */
[----:B------:R-:W5:Y:S01]  /*08d0*/  LDG.E R14, desc[UR16][R4.64+0xc] ;  /* 0x00000c10040e7981 */ /* 0x000f62000c1e1900 */
[----:B------:R-:W-:Y:S01]  /*08e0*/  IADD3 R8, PT, PT, R8, 0x4, RZ ;  /* 0x0000000408087810 */ /* 0x000fe20007ffe0ff */
[----:B--2---:R-:W-:-:S04]  /*08f0*/  FFMA R6, R6, R9, R15 ;  /* 0x0000000906067223 */ /* 0x004fc8000000000f */
[----:B---3--:R-:W-:-:S04]  /*0900*/  FFMA R6, R11, R10, R6 ;  /* 0x0000000a0b067223 */ /* 0x008fc80000000006 */
[----:B----4-:R-:W-:-:S04]  /*0910*/  FFMA R6, R13, R12, R6 ;  /* 0x0000000c0d067223 */ /* 0x010fc80000000006 */
[----:B-----5:R-:W-:-:S07]  /*0920*/  FFMA R15, R17, R14, R6 ;  /* 0x0000000e110f7223 */ /* 0x020fce0000000006 */
.L_x_4:
[----:B------:R-:W-:Y:S05]  /*0930*/  BRA.U !UP1, `(.L_x_0) ;  /* 0x0000000109487547 */ /* 0x000fea000b800000 */
[----:B------:R-:W0:Y:S01]  /*0940*/  LDC.64 R2, c[0x0][0x388] ;  /* 0x0000e200ff027b82 */ /* 0x000e220000000a00 */
[----:B------:R-:W-:Y:S01]  /*0950*/  IADD3 R7, PT, PT, R7, R8, RZ ;  /* 0x0000000807077210 */ /* 0x000fe20007ffe0ff */
[----:B------:R-:W-:-:S06]  /*0960*/  UIADD3 UR4, UPT, UPT, -UR4, URZ, URZ ;  /* 0x000000ff04047290 */ /* 0x000fcc000fffe1ff */
[----:B------:R-:W1:Y:S01]  /*0970*/  LDC.64 R10, c[0x0][0x380] ;  /* 0x0000e000ff0a7b82 */ /* 0x000e620000000a00 */
[----:B0-----:R-:W-:-:S03]  /*0980*/  IMAD.WIDE.U32 R2, R8, 0x4, R2 ;  /* 0x0000000408027825 */ /* 0x001fc600078e0002 */
[----:B------:R-:W-:Y:S02]  /*0990*/  MOV R6, R2 ;  /* 0x0000000200067202 */ /* 0x000fe40000000f00 */
[----:B------:R-:W-:-:S07]  /*09a0*/  MOV R5, R3 ;  /* 0x0000000300057202 */ /* 0x000fce0000000f00 */
.L_x_5:
[----:B-1----:R-:W-:Y:S01]  /*09b0*/  IMAD.WIDE R2, R7, 0x4, R10 ;  /* 0x0000000407027825 */ /* 0x002fe200078e020a */
[----:B------:R-:W-:-:S05]  /*09c0*/  MOV R4, R6 ;  /* 0x0000000600047202 */ /* 0x000fca0000000f00 */
[----:B------:R-:W2:Y:S04]  /*09d0*/  LDG.E R2, desc[UR16][R2.64] ;  /* 0x0000001002027981 */ /* 0x000ea8000c1e1900 */
[----:B------:R0:W2:Y:S01]  /*09e0*/  LDG.E R4, desc[UR16][R4.64] ;  /* 0x0000001004047981 */ /* 0x0000a2000c1e1900 */
[----:B------:R-:W-:Y:S01]  /*09f0*/  UIADD3 UR4, UPT, UPT, UR4, 0x1, URZ ;  /* 0x0000000104047890 */ /* 0x000fe2000fffe0ff */
[----:B------:R-:W-:Y:S02]  /*0a00*/  IADD3 R6, P0, PT, R6, 0x4, RZ ;  /* 0x0000000406067810 */ /* 0x000fe40007f1e0ff */
[----:B------:R-:W-:Y:S01]  /*0a10*/  IADD3 R7, PT, PT, R7, 0x1, RZ ;  /* 0x0000000107077810 */ /* 0x000fe20007ffe0ff */
[----:B------:R-:W-:Y:S01]  /*0a20*/  UISETP.NE.AND UP0, UPT, UR4, URZ, UPT ;  /* 0x000000ff0400728c */ /* 0x000fe2000bf05270 */
[----:B0-----:R-:W-:Y:S01]  /*0a30*/  IADD3.X R5, PT, PT, RZ, R5, RZ, P0, !PT ;  /* 0x00000005ff057210 */ /* 0x001fe200007fe4ff */
[----:B--2---:R-:W-:-:S07]  /*0a40*/  FFMA R15, R2, R4, R15 ;  /* 0x00000004020f7223 */ /* 0x004fce000000000f */
[----:B------:R-:W-:Y:S05]  /*0a50*/  BRA.U UP0, `(.L_x_5) ;  /* 0xfffffffd00d47547 */ /* 0x000fea000b83ffff */
.L_x_0:
[----:B------:R-:W0:Y:S02]  /*0a60*/  LDC.64 R2, c[0x0][0x390] ;  /* 0x0000e400ff027b82 */ /* 0x000e240000000a00 */
[----:B0-----:R-:W-:-:S05]  /*0a70*/  IMAD.WIDE R2, R0, 0x4, R2 ;  /* 0x0000000400027825 */ /* 0x001fca00078e0202 */
[----:B------:R-:W-:Y:S01]  /*0a80*/  STG.E desc[UR16][R2.64], R15 ;  /* 0x0000000f02007986 */ /* 0x000fe2000c101910 */
[----:B------:R-:W-:Y:S05]  /*0a90*/  EXIT ;  /* 0x000000000000794d */ /* 0x000fea0003800000 */
.L_x_6:
[----:B------:R-:W-:-:S00]  /*0aa0*/  BRA `(.L_x_6) ;  /* 0xfffffffc00fc7947 */ /* 0x000fc0000383ffff */
[----:B------:R-:W-:-:S00]  /*0ab0*/  NOP ;  /* 0x0000000000007918 */ /* 0x000fc00000000000 */
        /* <DEDUP_REMOVED lines=12> */
.L_x_7:


//--------------------- .nv.shared.reserved.0     --------------------------
	.section	.nv.shared.reserved.0,"aw",@nobits
	.weak		__nv_reservedSMEM_offset_0_alias
	.size		__nv_reservedSMEM_offset_0_alias, 0, 64
	.other		__nv_reservedSMEM_offset_0_alias,@"STO_CUDA_RESERVED_SHARED STV_DEFAULT"
__nv_reservedSMEM_offset_0_alias:
	.zero		0
	.zero		64


//--------------------- .nv.constant0._Z16matVecMul_kernelPKfS0_Pfii --------------------------
	.section	.nv.constant0._Z16matVecMul_kernelPKfS0_Pfii,"a",@progbits
	.sectionflags	@""
	.align	4
.nv.constant0._Z16matVecMul_kernelPKfS0_Pfii:
	.zero		928


//--------------------- SYMBOLS --------------------------

	.type		.nv.reservedSmem.offset0,@object
	.size		.nv.reservedSmem.offset0,0x4
